//
// Generated by NVIDIA NVVM Compiler
//
// Compiler Build ID: CL-36424714
// Cuda compilation tools, release 13.0, V13.0.88
// Based on NVVM 20.0.0
//

.version 9.0
.target sm_100
.address_size 64

	// .globl	_Z13matmul_kernelPfS_iiiS_

.visible .entry _Z13matmul_kernelPfS_iiiS_(
	.param .u64 .ptr .align 1 _Z13matmul_kernelPfS_iiiS__param_0,
	.param .u64 .ptr .align 1 _Z13matmul_kernelPfS_iiiS__param_1,
	.param .u32 _Z13matmul_kernelPfS_iiiS__param_2,
	.param .u32 _Z13matmul_kernelPfS_iiiS__param_3,
	.param .u32 _Z13matmul_kernelPfS_iiiS__param_4,
	.param .u64 .ptr .align 1 _Z13matmul_kernelPfS_iiiS__param_5
)
{
	.reg .pred 	%p<13>;
	.reg .b32 	%r<46>;
	.reg .b32 	%f<68>;
	.reg .b64 	%rd<40>;

	ld.param.u64 	%rd5, [_Z13matmul_kernelPfS_iiiS__param_0];
	ld.param.u64 	%rd6, [_Z13matmul_kernelPfS_iiiS__param_1];
	ld.param.u32 	%r22, [_Z13matmul_kernelPfS_iiiS__param_2];
	ld.param.u32 	%r20, [_Z13matmul_kernelPfS_iiiS__param_3];
	ld.param.u32 	%r23, [_Z13matmul_kernelPfS_iiiS__param_4];
	ld.param.u64 	%rd4, [_Z13matmul_kernelPfS_iiiS__param_5];
	cvta.to.global.u64 	%rd1, %rd6;
	cvta.to.global.u64 	%rd2, %rd5;
	mov.u32 	%r24, %ctaid.x;
	mov.u32 	%r25, %ntid.x;
	mov.u32 	%r26, %tid.x;
	mad.lo.s32 	%r1, %r24, %r25, %r26;
	mov.u32 	%r27, %ctaid.y;
	mov.u32 	%r28, %ntid.y;
	mov.u32 	%r29, %tid.y;
	mad.lo.s32 	%r30, %r27, %r28, %r29;
	setp.ge.s32 	%p1, %r1, %r22;
	setp.ge.s32 	%p2, %r30, %r23;
	or.pred  	%p3, %p1, %p2;
	@%p3 bra 	$L__BB0_14;
	setp.lt.s32 	%p4, %r20, 1;
	mov.f32 	%f67, 0f00000000;
	@%p4 bra 	$L__BB0_13;
	mul.lo.s32 	%r3, %r20, %r1;
	and.b32  	%r4, %r20, 7;
	setp.lt.u32 	%p5, %r20, 8;
	mov.f32 	%f67, 0f00000000;
	mov.b32 	%r44, 0;
	@%p5 bra 	$L__BB0_5;
	and.b32  	%r44, %r20, 2147483640;
	neg.s32 	%r42, %r44;
	shl.b32 	%r7, %r23, 3;
	add.s64 	%rd3, %rd2, 16;
	mov.f32 	%f67, 0f00000000;
	mul.wide.s32 	%rd11, %r23, 4;
	mov.u32 	%r40, %r3;
	mov.u32 	%r41, %r30;
$L__BB0_4:
	.pragma "nounroll";
	mul.wide.s32 	%rd7, %r40, 4;
	add.s64 	%rd8, %rd3, %rd7;
	ld.global.f32 	%f17, [%rd8+-16];
	mul.wide.s32 	%rd9, %r41, 4;
	add.s64 	%rd10, %rd1, %rd9;
	ld.global.f32 	%f18, [%rd10];
	fma.rn.f32 	%f19, %f17, %f18, %f67;
	ld.global.f32 	%f20, [%rd8+-12];
	add.s64 	%rd12, %rd10, %rd11;
	ld.global.f32 	%f21, [%rd12];
	fma.rn.f32 	%f22, %f20, %f21, %f19;
	ld.global.f32 	%f23, [%rd8+-8];
	add.s64 	%rd13, %rd12, %rd11;
	ld.global.f32 	%f24, [%rd13];
	fma.rn.f32 	%f25, %f23, %f24, %f22;
	ld.global.f32 	%f26, [%rd8+-4];
	add.s64 	%rd14, %rd13, %rd11;
	ld.global.f32 	%f27, [%rd14];
	fma.rn.f32 	%f28, %f26, %f27, %f25;
	ld.global.f32 	%f29, [%rd8];
	add.s64 	%rd15, %rd14, %rd11;
	ld.global.f32 	%f30, [%rd15];
	fma.rn.f32 	%f31, %f29, %f30, %f28;
	ld.global.f32 	%f32, [%rd8+4];
	add.s64 	%rd16, %rd15, %rd11;
	ld.global.f32 	%f33, [%rd16];
	fma.rn.f32 	%f34, %f32, %f33, %f31;
	ld.global.f32 	%f35, [%rd8+8];
	add.s64 	%rd17, %rd16, %rd11;
	ld.global.f32 	%f36, [%rd17];
	fma.rn.f32 	%f37, %f35, %f36, %f34;
	ld.global.f32 	%f38, [%rd8+12];
	add.s64 	%rd18, %rd17, %rd11;
	ld.global.f32 	%f39, [%rd18];
	fma.rn.f32 	%f67, %f38, %f39, %f37;
	add.s32 	%r42, %r42, 8;
	add.s32 	%r41, %r41, %r7;
	add.s32 	%r40, %r40, 8;
	setp.ne.s32 	%p6, %r42, 0;
	@%p6 bra 	$L__BB0_4;
$L__BB0_5:
	setp.eq.s32 	%p7, %r4, 0;
	@%p7 bra 	$L__BB0_13;
	and.b32  	%r15, %r20, 3;
	setp.lt.u32 	%p8, %r4, 4;
	@%p8 bra 	$L__BB0_8;
	add.s32 	%r32, %r44, %r3;
	mul.wide.s32 	%rd19, %r32, 4;
	add.s64 	%rd20, %rd2, %rd19;
	ld.global.f32 	%f41, [%rd20];
	mad.lo.s32 	%r33, %r44, %r23, %r30;
	mul.wide.s32 	%rd21, %r33, 4;
	add.s64 	%rd22, %rd1, %rd21;
	ld.global.f32 	%f42, [%rd22];
	fma.rn.f32 	%f43, %f41, %f42, %f67;
	ld.global.f32 	%f44, [%rd20+4];
	mul.wide.s32 	%rd23, %r23, 4;
	add.s64 	%rd24, %rd22, %rd23;
	ld.global.f32 	%f45, [%rd24];
	fma.rn.f32 	%f46, %f44, %f45, %f43;
	ld.global.f32 	%f47, [%rd20+8];
	add.s64 	%rd25, %rd24, %rd23;
	ld.global.f32 	%f48, [%rd25];
	fma.rn.f32 	%f49, %f47, %f48, %f46;
	ld.global.f32 	%f50, [%rd20+12];
	add.s64 	%rd26, %rd25, %rd23;
	ld.global.f32 	%f51, [%rd26];
	fma.rn.f32 	%f67, %f50, %f51, %f49;
	add.s32 	%r44, %r44, 4;
$L__BB0_8:
	setp.eq.s32 	%p9, %r15, 0;
	@%p9 bra 	$L__BB0_13;
	setp.eq.s32 	%p10, %r15, 1;
	@%p10 bra 	$L__BB0_11;
	add.s32 	%r34, %r44, %r3;
	mul.wide.s32 	%rd27, %r34, 4;
	add.s64 	%rd28, %rd2, %rd27;
	ld.global.f32 	%f53, [%rd28];
	mad.lo.s32 	%r35, %r44, %r23, %r30;
	mul.wide.s32 	%rd29, %r35, 4;
	add.s64 	%rd30, %rd1, %rd29;
	ld.global.f32 	%f54, [%rd30];
	fma.rn.f32 	%f55, %f53, %f54, %f67;
	ld.global.f32 	%f56, [%rd28+4];
	mul.wide.s32 	%rd31, %r23, 4;
	add.s64 	%rd32, %rd30, %rd31;
	ld.global.f32 	%f57, [%rd32];
	fma.rn.f32 	%f67, %f56, %f57, %f55;
	add.s32 	%r44, %r44, 2;
$L__BB0_11:
	and.b32  	%r36, %r20, 1;
	setp.eq.b32 	%p11, %r36, 1;
	not.pred 	%p12, %p11;
	@%p12 bra 	$L__BB0_13;
	add.s32 	%r37, %r44, %r3;
	mul.wide.s32 	%rd33, %r37, 4;
	add.s64 	%rd34, %rd2, %rd33;
	ld.global.f32 	%f58, [%rd34];
	mad.lo.s32 	%r38, %r44, %r23, %r30;
	mul.wide.s32 	%rd35, %r38, 4;
	add.s64 	%rd36, %rd1, %rd35;
	ld.global.f32 	%f59, [%rd36];
	fma.rn.f32 	%f67, %f58, %f59, %f67;
$L__BB0_13:
	mad.lo.s32 	%r39, %r23, %r1, %r30;
	cvta.to.global.u64 	%rd37, %rd4;
	mul.wide.s32 	%rd38, %r39, 4;
	add.s64 	%rd39, %rd37, %rd38;
	st.global.f32 	[%rd39], %f67;
$L__BB0_14:
	ret;

}


// ===== COMPILED SASS (sm_100) =====

	.target	sm_100

	.elftype	@"ET_EXEC"


//--------------------- .note.nv.tkinfo           --------------------------
	.section	.note.nv.tkinfo,"",@"SHT_NOTE"
	.sectionflags	@"SHF_NOTE_NV_TKINFO"
	.tkinfo
        /*0018*/ 	.word	0x00000002
        /*0030*/ 	.string	""
        /*0030*/ 	.string	"ptxas"
        /*0030*/ 	.string	"Cuda compilation tools, release 13.0, V13.0.88"
        /*0030*/ 	.string	"Build cuda_13.0.r13.0/compiler.36424714_0"
        /*0030*/ 	.string	"-arch sm_100 -m 64 "



//--------------------- .note.nv.cuinfo           --------------------------
	.section	.note.nv.cuinfo,"",@"SHT_NOTE"
	.sectionflags	@"SHF_NOTE_NV_CUINFO"
        /*0018*/ 	.short	0x0002
        /*001a*/ 	.short	0x0064
        /*001c*/ 	.short	0x0082
	.zero		2


//--------------------- .nv.info                  --------------------------
	.section	.nv.info,"",@"SHT_CUDA_INFO"
	.align	4


	//----- nvinfo : EIATTR_REGCOUNT
	.align		4
        /*0000*/ 	.byte	0x04, 0x2f
        /*0002*/ 	.short	(.L_1 - .L_0)
	.align		4
.L_0:
        /*0004*/ 	.word	index@(_Z13matmul_kernelPfS_iiiS_)
        /*0008*/ 	.word	0x00000020


	//----- nvinfo : EIATTR_FRAME_SIZE
	.align		4
.L_1:
        /*000c*/ 	.byte	0x04, 0x11
        /*000e*/ 	.short	(.L_3 - .L_2)
	.align		4
.L_2:
        /*0010*/ 	.word	index@(_Z13matmul_kernelPfS_iiiS_)
        /*0014*/ 	.word	0x00000000


	//----- nvinfo : EIATTR_MIN_STACK_SIZE
	.align		4
.L_3:
        /*0018*/ 	.byte	0x04, 0x12
        /*001a*/ 	.short	(.L_5 - .L_4)
	.align		4
.L_4:
        /*001c*/ 	.word	index@(_Z13matmul_kernelPfS_iiiS_)
        /*0020*/ 	.word	0x00000000
.L_5:


//--------------------- .nv.compat                --------------------------
	.section	.nv.compat,"",@"SHT_CUDA_COMPAT_INFO"
	.align	4
        /*0000*/ 	.byte	0x02, 0x09, 0x00, 0x00, 0x02, 0x02, 0x01, 0x00, 0x02, 0x05, 0x05, 0x00, 0x03, 0x07, 0x01, 0x01
        /*0010*/ 	.byte	0x02, 0x03, 0x00, 0x00, 0x02, 0x06, 0x01, 0x00, 0x04, 0x0b, 0x08, 0x00, 0x09, 0x00, 0x00, 0x00
        /*0020*/ 	.byte	0x00, 0x00, 0x00, 0x00


//--------------------- .nv.info._Z13matmul_kernelPfS_iiiS_ --------------------------
	.section	.nv.info._Z13matmul_kernelPfS_iiiS_,"",@"SHT_CUDA_INFO"
	.sectionflags	@""
	.align	4


	//----- nvinfo : EIATTR_CUDA_API_VERSION
	.align		4
        /*0000*/ 	.byte	0x04, 0x37
        /*0002*/ 	.short	(.L_7 - .L_6)
.L_6:
        /*0004*/ 	.word	0x00000082


	//----- nvinfo : EIATTR_KPARAM_INFO
	.align		4
.L_7:
        /*0008*/ 	.byte	0x04, 0x17
        /*000a*/ 	.short	(.L_9 - .L_8)
.L_8:
        /*000c*/ 	.word	0x00000000
        /*0010*/ 	.short	0x0005
        /*0012*/ 	.short	0x0020
        /*0014*/ 	.byte	0x00, 0xf5, 0x21, 0x00


	//----- nvinfo : EIATTR_KPARAM_INFO
	.align		4
.L_9:
        /*0018*/ 	.byte	0x04, 0x17
        /*001a*/ 	.short	(.L_11 - .L_10)
.L_10:
        /*001c*/ 	.word	0x00000000
        /*0020*/ 	.short	0x0004
        /*0022*/ 	.short	0x0018
        /*0024*/ 	.byte	0x00, 0xf0, 0x11, 0x00


	//----- nvinfo : EIATTR_KPARAM_INFO
	.align		4
.L_11:
        /*0028*/ 	.byte	0x04, 0x17
        /*002a*/ 	.short	(.L_13 - .L_12)
.L_12:
        /*002c*/ 	.word	0x00000000
        /*0030*/ 	.short	0x0003
        /*0032*/ 	.short	0x0014
        /*0034*/ 	.byte	0x00, 0xf0, 0x11, 0x00


	//----- nvinfo : EIATTR_KPARAM_INFO
	.align		4
.L_13:
        /*0038*/ 	.byte	0x04, 0x17
        /*003a*/ 	.short	(.L_15 - .L_14)
.L_14:
        /*003c*/ 	.word	0x00000000
        /*0040*/ 	.short	0x0002
        /*0042*/ 	.short	0x0010
        /*0044*/ 	.byte	0x00, 0xf0, 0x11, 0x00


	//----- nvinfo : EIATTR_KPARAM_INFO
	.align		4
.L_15:
        /*0048*/ 	.byte	0x04, 0x17
        /*004a*/ 	.short	(.L_17 - .L_16)
.L_16:
        /*004c*/ 	.word	0x00000000
        /*0050*/ 	.short	0x0001
        /*0052*/ 	.short	0x0008
        /*0054*/ 	.byte	0x00, 0xf5, 0x21, 0x00


	//----- nvinfo : EIATTR_KPARAM_INFO
	.align		4
.L_17:
        /*0058*/ 	.byte	0x04, 0x17
        /*005a*/ 	.short	(.L_19 - .L_18)
.L_18:
        /*005c*/ 	.word	0x00000000
        /*0060*/ 	.short	0x0000
        /*0062*/ 	.short	0x0000
        /*0064*/ 	.byte	0x00, 0xf5, 0x21, 0x00


	//----- nvinfo : EIATTR_SPARSE_MMA_MASK
	.align		4
.L_19:
        /*0068*/ 	.byte	0x03, 0x50
        /*006a*/ 	.short	0x0000


	//----- nvinfo : EIATTR_MAXREG_COUNT
	.align		4
        /*006c*/ 	.byte	0x03, 0x1b
        /*006e*/ 	.short	0x00ff


	//----- nvinfo : EIATTR_MERCURY_ISA_VERSION
	.align		4
        /*0070*/ 	.byte	0x03, 0x5f
        /*0072*/ 	.short	0x0101


	//----- nvinfo : EIATTR_VRC_CTA_INIT_COUNT
	.align		4
        /*0074*/ 	.byte	0x02, 0x4a
	.zero		1
	.zero		1


	//----- nvinfo : EIATTR_EXIT_INSTR_OFFSETS
	.align		4
        /*0078*/ 	.byte	0x04, 0x1c
        /*007a*/ 	.short	(.L_21 - .L_20)


	//   ....[0]....
.L_20:
        /*007c*/ 	.word	0x000000d0


	//   ....[1]....
        /*0080*/ 	.word	0x00000850


	//----- nvinfo : EIATTR_CBANK_PARAM_SIZE
	.align		4
.L_21:
        /*0084*/ 	.byte	0x03, 0x19
        /*0086*/ 	.short	0x0028


	//----- nvinfo : EIATTR_PARAM_CBANK
	.align		4
        /*0088*/ 	.byte	0x04, 0x0a
        /*008a*/ 	.short	(.L_23 - .L_22)
	.align		4
.L_22:
        /*008c*/ 	.word	index@(.nv.constant0._Z13matmul_kernelPfS_iiiS_)
        /*0090*/ 	.short	0x0380
        /*0092*/ 	.short	0x0028


	//----- nvinfo : EIATTR_SW_WAR
	.align		4
.L_23:
        /*0094*/ 	.byte	0x04, 0x36
        /*0096*/ 	.short	(.L_25 - .L_24)
.L_24:
        /*0098*/ 	.word	0x00000008
.L_25:


//--------------------- .nv.callgraph             --------------------------
	.section	.nv.callgraph,"",@"SHT_CUDA_CALLGRAPH"
	.align	4
	.sectionentsize	8
	.align		4
        /*0000*/ 	.word	0x00000000
	.align		4
        /*0004*/ 	.word	0xffffffff
	.align		4
        /*0008*/ 	.word	0x00000000
	.align		4
        /*000c*/ 	.word	0xfffffffe
	.align		4
        /*0010*/ 	.word	0x00000000
	.align		4
        /*0014*/ 	.word	0xfffffffd
	.align		4
        /*0018*/ 	.word	0x00000000
	.align		4
        /*001c*/ 	.word	0xfffffffc


//--------------------- .text._Z13matmul_kernelPfS_iiiS_ --------------------------
	.section	.text._Z13matmul_kernelPfS_iiiS_,"ax",@progbits
	.align	128
        .global         _Z13matmul_kernelPfS_iiiS_
        .type           _Z13matmul_kernelPfS_iiiS_,@function
        .size           _Z13matmul_kernelPfS_iiiS_,(.L_x_5 - _Z13matmul_kernelPfS_iiiS_)
        .other          _Z13matmul_kernelPfS_iiiS_,@"STO_CUDA_ENTRY STV_DEFAULT"
_Z13matmul_kernelPfS_iiiS_:
.text._Z13matmul_kernelPfS_iiiS_:
[----:B------:R-:W-:Y:S01]  /*0000*/  LDC R1, c[0x0][0x37c] ;  /* 0x0000df00ff017b82 */ /* 0x000fe20000000800 */
[----:B------:R-:W0:Y:S07]  /*0010*/  S2R R5, SR_TID.Y ;  /* 0x0000000000057919 */ /* 0x000e2e0000002200 */
[----:B------:R-:W1:Y:S01]  /*0020*/  LDC R14, c[0x0][0x360] ;  /* 0x0000d800ff0e7b82 */ /* 0x000e620000000800 */
[----:B------:R-:W2:Y:S01]  /*0030*/  LDCU UR6, c[0x0][0x390] ;  /* 0x00007200ff0677ac */ /* 0x000ea20008000800 */
[----:B------:R-:W1:Y:S06]  /*0040*/  S2R R3, SR_TID.X ;  /* 0x0000000000037919 */ /* 0x000e6c0000002100 */
[----:B------:R-:W0:Y:S08]  /*0050*/  S2UR UR5, SR_CTAID.Y ;  /* 0x00000000000579c3 */ /* 0x000e300000002600 */
[----:B------:R-:W0:Y:S08]  /*0060*/  LDC R0, c[0x0][0x364] ;  /* 0x0000d900ff007b82 */ /* 0x000e300000000800 */
[----:B------:R-:W1:Y:S08]  /*0070*/  S2UR UR4, SR_CTAID.X ;  /* 0x00000000000479c3 */ /* 0x000e700000002500 */
[----:B------:R-:W3:Y:S01]  /*0080*/  LDC R15, c[0x0][0x398] ;  /* 0x0000e600ff0f7b82 */ /* 0x000ee20000000800 */
[----:B0-----:R-:W-:-:S02]  /*0090*/  IMAD R0, R0, UR5, R5 ;  /* 0x0000000500007c24 */ /* 0x001fc4000f8e0205 */
[----:B-1----:R-:W-:-:S03]  /*00a0*/  IMAD R14, R14, UR4, R3 ;  /* 0x000000040e0e7c24 */ /* 0x002fc6000f8e0203 */
[----:B---3--:R-:W-:-:S04]  /*00b0*/  ISETP.GE.AND P0, PT, R0, R15, PT ;  /* 0x0000000f0000720c */ /* 0x008fc80003f06270 */
[----:B--2---:R-:W-:-:S13]  /*00c0*/  ISETP.GE.OR P0, PT, R14, UR6, P0 ;  /* 0x000000060e007c0c */ /* 0x004fda0008706670 */
[----:B------:R-:W-:Y:S05]  /*00d0*/  @P0 EXIT ;  /* 0x000000000000094d */ /* 0x000fea0003800000 */
[----:B------:R-:W0:Y:S01]  /*00e0*/  LDC R17, c[0x0][0x394] ;  /* 0x0000e500ff117b82 */ /* 0x000e220000000800 */
[----:B------:R-:W1:Y:S01]  /*00f0*/  LDCU.64 UR6, c[0x0][0x358] ;  /* 0x00006b00ff0677ac */ /* 0x000e620008000a00 */
[----:B------:R-:W-:Y:S01]  /*0100*/  HFMA2 R26, -RZ, RZ, 0, 0 ;  /* 0x00000000ff1a7431 */ /* 0x000fe200000001ff */
[----:B0-----:R-:W-:-:S13]  /*0110*/  ISETP.GE.AND P0, PT, R17, 0x1, PT ;  /* 0x000000011100780c */ /* 0x001fda0003f06270 */
[----:B-1----:R-:W-:Y:S05]  /*0120*/  @!P0 BRA `(.L_x_0) ;  /* 0x0000000400b88947 */ /* 0x002fea0003800000 */
[C---:B------:R-:W-:Y:S01]  /*0130*/  ISETP.GE.U32.AND P1, PT, R17.reuse, 0x8, PT ;  /* 0x000000081100780c */ /* 0x040fe20003f26070 */
[----:B------:R-:W-:Y:S01]  /*0140*/  IMAD R18, R14, R17, RZ ;  /* 0x000000110e127224 */ /* 0x000fe200078e02ff */
[----:B------:R-:W-:Y:S02]  /*0150*/  LOP3.LUT R25, R17, 0x7, RZ, 0xc0, !PT ;  /* 0x0000000711197812 */ /* 0x000fe400078ec0ff */
[----:B------:R-:W-:Y:S02]  /*0160*/  MOV R26, RZ ;  /* 0x000000ff001a7202 */ /* 0x000fe40000000f00 */
[----:B------:R-:W-:Y:S02]  /*0170*/  ISETP.NE.AND P0, PT, R25, RZ, PT ;  /* 0x000000ff1900720c */ /* 0x000fe40003f05270 */
[----:B------:R-:W-:-:S05]  /*0180*/  MOV R19, RZ ;  /* 0x000000ff00137202 */ /* 0x000fca0000000f00 */
[----:B------:R-:W-:Y:S06]  /*0190*/  @!P1 BRA `(.L_x_1) ;  /* 0x0000000000c49947 */ /* 0x000fec0003800000 */
[----:B------:R-:W0:Y:S01]  /*01a0*/  LDCU.64 UR4, c[0x0][0x380] ;  /* 0x00007000ff0477ac */ /* 0x000e220008000a00 */
[----:B------:R-:W-:Y:S02]  /*01b0*/  LOP3.LUT R19, R17, 0x7ffffff8, RZ, 0xc0, !PT ;  /* 0x7ffffff811137812 */ /* 0x000fe400078ec0ff */
[----:B------:R-:W-:Y:S02]  /*01c0*/  MOV R26, RZ ;  /* 0x000000ff001a7202 */ /* 0x000fe40000000f00 */
[----:B------:R-:W-:Y:S02]  /*01d0*/  MOV R16, R18 ;  /* 0x0000001200107202 */ /* 0x000fe40000000f00 */
[----:B------:R-:W-:Y:S02]  /*01e0*/  MOV R22, R0 ;  /* 0x0000000000167202 */ /* 0x000fe40000000f00 */
[----:B------:R-:W-:Y:S01]  /*01f0*/  IADD3 R20, PT, PT, -R19, RZ, RZ ;  /* 0x000000ff13147210 */ /* 0x000fe20007ffe1ff */
[----:B0-----:R-:W-:-:S04]  /*0200*/  UIADD3 UR4, UP0, UPT, UR4, 0x10, URZ ;  /* 0x0000001004047890 */ /* 0x001fc8000ff1e0ff */
[----:B------:R-:W-:-:S12]  /*0210*/  UIADD3.X UR5, UPT, UPT, URZ, UR5, URZ, UP0, !UPT ;  /* 0x00000005ff057290 */ /* 0x000fd800087fe4ff */
.L_x_2:
[----:B------:R-:W0:Y:S01]  /*0220*/  LDC.64 R12, c[0x0][0x388] ;  /* 0x0000e200ff0c7b82 */ /* 0x000e220000000a00 */
[----:B------:R-:W-:Y:S02]  /*0230*/  MOV R2, UR4 ;  /* 0x0000000400027c02 */ /* 0x000fe40008000f00 */
[----:B------:R-:W-:-:S03]  /*0240*/  MOV R3, UR5 ;  /* 0x0000000500037c02 */ /* 0x000fc60008000f00 */
[----:B------:R-:W-:-:S05]  /*0250*/  IMAD.WIDE R2, R16, 0x4, R2 ;  /* 0x0000000410027825 */ /* 0x000fca00078e0202 */
[----:B------:R-:W2:Y:S04]  /*0260*/  LDG.E R21, desc[UR6][R2.64+-0x10] ;  /* 0xfffff00602157981 */ /* 0x000ea8000c1e1900 */
[----:B------:R-:W3:Y:S04]  /*0270*/  LDG.E R23, desc[UR6][R2.64+-0xc] ;  /* 0xfffff40602177981 */ /* 0x000ee8000c1e1900 */
[----:B------:R-:W4:Y:S01]  /*0280*/  LDG.E R29, desc[UR6][R2.64+-0x8] ;  /* 0xfffff806021d7981 */ /* 0x000f22000c1e1900 */
[----:B0-----:R-:W-:-:S05]  /*0290*/  IMAD.WIDE R12, R22, 0x4, R12 ;  /* 0x00000004160c7825 */ /* 0x001fca00078e020c */
[----:B------:R0:W2:Y:S01]  /*02a0*/  LDG.E R24, desc[UR6][R12.64] ;  /* 0x000000060c187981 */ /* 0x0000a2000c1e1900 */
[----:B------:R-:W-:-:S04]  /*02b0*/  IMAD.WIDE R10, R15, 0x4, R12 ;  /* 0x000000040f0a7825 */ /* 0x000fc800078e020c */
[C---:B------:R-:W-:Y:S02]  /*02c0*/  IMAD.WIDE R4, R15.reuse, 0x4, R10 ;  /* 0x000000040f047825 */ /* 0x040fe400078e020a */
[----:B------:R-:W3:Y:S02]  /*02d0*/  LDG.E R10, desc[UR6][R10.64] ;  /* 0x000000060a0a7981 */ /* 0x000ee4000c1e1900 */
[C---:B------:R-:W-:Y:S02]  /*02e0*/  IMAD.WIDE R6, R15.reuse, 0x4, R4 ;  /* 0x000000040f067825 */ /* 0x040fe400078e0204 */
[----:B------:R1:W4:Y:S02]  /*02f0*/  LDG.E R28, desc[UR6][R4.64] ;  /* 0x00000006041c7981 */ /* 0x000324000c1e1900 */
[C---:B------:R-:W-:Y:S02]  /*0300*/  IMAD.WIDE R8, R15.reuse, 0x4, R6 ;  /* 0x000000040f087825 */ /* 0x040fe400078e0206 */
[----:B------:R-:W5:Y:S02]  /*0310*/  LDG.E R6, desc[UR6][R6.64] ;  /* 0x0000000606067981 */ /* 0x000f64000c1e1900 */
[----:B0-----:R-:W-:-:S05]  /*0320*/  IMAD.WIDE R12, R15, 0x4, R8 ;  /* 0x000000040f0c7825 */ /* 0x001fca00078e0208 */
[----:B------:R-:W5:Y:S04]  /*0330*/  LDG.E R11, desc[UR6][R12.64] ;  /* 0x000000060c0b7981 */ /* 0x000f68000c1e1900 */
[----:B------:R-:W5:Y:S04]  /*0340*/  LDG.E R7, desc[UR6][R8.64] ;  /* 0x0000000608077981 */ /* 0x000f68000c1e1900 */
[----:B------:R-:W5:Y:S04]  /*0350*/  LDG.E R9, desc[UR6][R2.64+-0x4] ;  /* 0xfffffc0602097981 */ /* 0x000f68000c1e1900 */
[----:B------:R-:W5:Y:S01]  /*0360*/  LDG.E R8, desc[UR6][R2.64+0x8] ;  /* 0x0000080602087981 */ /* 0x000f62000c1e1900 */
[----:B--2---:R-:W-:Y:S01]  /*0370*/  FFMA R24, R21, R24, R26 ;  /* 0x0000001815187223 */ /* 0x004fe2000000001a */
[----:B------:R-:W-:-:S02]  /*0380*/  IMAD.WIDE R26, R15, 0x4, R12 ;  /* 0x000000040f1a7825 */ /* 0x000fc400078e020c */
[----:B------:R-:W2:Y:S04]  /*0390*/  LDG.E R21, desc[UR6][R2.64] ;  /* 0x0000000602157981 */ /* 0x000ea8000c1e1900 */
[----:B------:R-:W2:Y:S01]  /*03a0*/  LDG.E R12, desc[UR6][R2.64+0x4] ;  /* 0x00000406020c7981 */ /* 0x000ea2000c1e1900 */
[----:B-1----:R-:W-:-:S03]  /*03b0*/  IMAD.WIDE R4, R15, 0x4, R26 ;  /* 0x000000040f047825 */ /* 0x002fc600078e021a */
[----:B------:R-:W2:Y:S04]  /*03c0*/  LDG.E R13, desc[UR6][R2.64+0xc] ;  /* 0x00000c06020d7981 */ /* 0x000ea8000c1e1900 */
[----:B------:R-:W2:Y:S04]  /*03d0*/  LDG.E R4, desc[UR6][R4.64] ;  /* 0x0000000604047981 */ /* 0x000ea8000c1e1900 */
[----:B------:R-:W2:Y:S01]  /*03e0*/  LDG.E R3, desc[UR6][R26.64] ;  /* 0x000000061a037981 */ /* 0x000ea2000c1e1900 */
[----:B---3--:R-:W-:Y:S01]  /*03f0*/  FFMA R10, R23, R10, R24 ;  /* 0x0000000a170a7223 */ /* 0x008fe20000000018 */
[----:B------:R-:W-:-:S03]  /*0400*/  IADD3 R20, PT, PT, R20, 0x8, RZ ;  /* 0x0000000814147810 */ /* 0x000fc60007ffe0ff */
[----:B----4-:R-:W-:Y:S01]  /*0410*/  FFMA R10, R29, R28, R10 ;  /* 0x0000001c1d0a7223 */ /* 0x010fe2000000000a */
[----:B------:R-:W-:Y:S02]  /*0420*/  ISETP.NE.AND P1, PT, R20, RZ, PT ;  /* 0x000000ff1400720c */ /* 0x000fe40003f25270 */
[----:B------:R-:W-:Y:S01]  /*0430*/  LEA R22, R15, R22, 0x3 ;  /* 0x000000160f167211 */ /* 0x000fe200078e18ff */
[----:B-----5:R-:W-:Y:S01]  /*0440*/  FFMA R6, R9, R6, R10 ;  /* 0x0000000609067223 */ /* 0x020fe2000000000a */
[----:B------:R-:W-:-:S03]  /*0450*/  IADD3 R16, PT, PT, R16, 0x8, RZ ;  /* 0x0000000810107810 */ /* 0x000fc60007ffe0ff */
[----:B--2---:R-:W-:-:S04]  /*0460*/  FFMA R7, R21, R7, R6 ;  /* 0x0000000715077223 */ /* 0x004fc80000000006 */
[----:B------:R-:W-:-:S04]  /*0470*/  FFMA R7, R12, R11, R7 ;  /* 0x0000000b0c077223 */ /* 0x000fc80000000007 */
[----:B------:R-:W-:-:S04]  /*0480*/  FFMA R8, R8, R3, R7 ;  /* 0x0000000308087223 */ /* 0x000fc80000000007 */
[----:B------:R-:W-:Y:S01]  /*0490*/  FFMA R26, R13, R4, R8 ;  /* 0x000000040d1a7223 */ /* 0x000fe20000000008 */
[----:B------:R-:W-:Y:S06]  /*04a0*/  @P1 BRA `(.L_x_2) ;  /* 0xfffffffc005c1947 */ /* 0x000fec000383ffff */
.L_x_1:
[----:B------:R-:W-:Y:S05]  /*04b0*/  @!P0 BRA `(.L_x_0) ;  /* 0x0000000000d48947 */ /* 0x000fea0003800000 */
[----:B------:R-:W-:Y:S02]  /*04c0*/  ISETP.GE.U32.AND P0, PT, R25, 0x4, PT ;  /* 0x000000041900780c */ /* 0x000fe40003f06070 */
[----:B------:R-:W-:-:S04]  /*04d0*/  LOP3.LUT R12, R17, 0x3, RZ, 0xc0, !PT ;  /* 0x00000003110c7812 */ /* 0x000fc800078ec0ff */
[----:B------:R-:W-:-:S07]  /*04e0*/  ISETP.NE.AND P1, PT, R12, RZ, PT ;  /* 0x000000ff0c00720c */ /* 0x000fce0003f25270 */
[----:B------:R-:W-:Y:S06]  /*04f0*/  @!P0 BRA `(.L_x_3) ;  /* 0x0000000000588947 */ /* 0x000fec0003800000 */
[----:B------:R-:W0:Y:S01]  /*0500*/  LDC.64 R8, c[0x0][0x388] ;  /* 0x0000e200ff087b82 */ /* 0x000e220000000a00 */
[----:B------:R-:W-:Y:S01]  /*0510*/  IMAD R7, R19, R15, R0 ;  /* 0x0000000f13077224 */ /* 0x000fe200078e0200 */
[----:B------:R-:W-:-:S06]  /*0520*/  IADD3 R5, PT, PT, R18, R19, RZ ;  /* 0x0000001312057210 */ /* 0x000fcc0007ffe0ff */
[----:B------:R-:W1:Y:S01]  /*0530*/  LDC.64 R2, c[0x0][0x380] ;  /* 0x0000e000ff027b82 */ /* 0x000e620000000a00 */
[----:B0-----:R-:W-:-:S04]  /*0540*/  IMAD.WIDE R8, R7, 0x4, R8 ;  /* 0x0000000407087825 */ /* 0x001fc800078e0208 */
[----:B------:R-:W-:Y:S02]  /*0550*/  IMAD.WIDE R10, R15, 0x4, R8 ;  /* 0x000000040f0a7825 */ /* 0x000fe400078e0208 */
[----:B------:R-:W2:Y:S02]  /*0560*/  LDG.E R8, desc[UR6][R8.64] ;  /* 0x0000000608087981 */ /* 0x000ea4000c1e1900 */
[----:B-1----:R-:W-:-:S04]  /*0570*/  IMAD.WIDE R2, R5, 0x4, R2 ;  /* 0x0000000405027825 */ /* 0x002fc800078e0202 */
[C---:B------:R-:W-:Y:S01]  /*0580*/  IMAD.WIDE R4, R15.reuse, 0x4, R10 ;  /* 0x000000040f047825 */ /* 0x040fe200078e020a */
[----:B------:R-:W2:Y:S04]  /*0590*/  LDG.E R13, desc[UR6][R2.64] ;  /* 0x00000006020d7981 */ /* 0x000ea8000c1e1900 */
[----:B------:R-:W3:Y:S01]  /*05a0*/  LDG.E R10, desc[UR6][R10.64] ;  /* 0x000000060a0a7981 */ /* 0x000ee2000c1e1900 */
[----:B------:R-:W-:-:S03]  /*05b0*/  IMAD.WIDE R6, R15, 0x4, R4 ;  /* 0x000000040f067825 */ /* 0x000fc600078e0204 */
[----:B------:R-:W3:Y:S04]  /*05c0*/  LDG.E R16, desc[UR6][R2.64+0x4] ;  /* 0x0000040602107981 */ /* 0x000ee8000c1e1900 */
[----:B------:R-:W4:Y:S04]  /*05d0*/  LDG.E R21, desc[UR6][R4.64] ;  /* 0x0000000604157981 */ /* 0x000f28000c1e1900 */
[----:B------:R-:W4:Y:S04]  /*05e0*/  LDG.E R20, desc[UR6][R2.64+0x8] ;  /* 0x0000080602147981 */ /* 0x000f28000c1e1900 */
[----:B------:R-:W5:Y:S04]  /*05f0*/  LDG.E R22, desc[UR6][R2.64+0xc] ;  /* 0x00000c0602167981 */ /* 0x000f68000c1e1900 */
[----:B------:R-:W5:Y:S01]  /*0600*/  LDG.E R6, desc[UR6][R6.64] ;  /* 0x0000000606067981 */ /* 0x000f62000c1e1900 */
[----:B------:R-:W-:Y:S01]  /*0610*/  IADD3 R19, PT, PT, R19, 0x4, RZ ;  /* 0x0000000413137810 */ /* 0x000fe20007ffe0ff */
[----:B--2---:R-:W-:-:S04]  /*0620*/  FFMA R13, R13, R8, R26 ;  /* 0x000000080d0d7223 */ /* 0x004fc8000000001a */
[----:B---3--:R-:W-:-:S04]  /*0630*/  FFMA R13, R16, R10, R13 ;  /* 0x0000000a100d7223 */ /* 0x008fc8000000000d */
[----:B----4-:R-:W-:-:S04]  /*0640*/  FFMA R13, R20, R21, R13 ;  /* 0x00000015140d7223 */ /* 0x010fc8000000000d */
[----:B-----5:R-:W-:-:S07]  /*0650*/  FFMA R26, R22, R6, R13 ;  /* 0x00000006161a7223 */ /* 0x020fce000000000d */
.L_x_3:
[----:B------:R-:W-:Y:S05]  /*0660*/  @!P1 BRA `(.L_x_0) ;  /* 0x0000000000689947 */ /* 0x000fea0003800000 */
[----:B------:R-:W0:Y:S01]  /*0670*/  LDC.64 R8, c[0x0][0x388] ;  /* 0x0000e200ff087b82 */ /* 0x000e220000000a00 */
[----:B------:R-:W-:Y:S02]  /*0680*/  ISETP.NE.AND P0, PT, R12, 0x1, PT ;  /* 0x000000010c00780c */ /* 0x000fe40003f05270 */
[----:B------:R-:W-:-:S04]  /*0690*/  LOP3.LUT R17, R17, 0x1, RZ, 0xc0, !PT ;  /* 0x0000000111117812 */ /* 0x000fc800078ec0ff */
[----:B------:R-:W-:Y:S01]  /*06a0*/  ISETP.NE.U32.AND P1, PT, R17, 0x1, PT ;  /* 0x000000011100780c */ /* 0x000fe20003f25070 */
[----:B------:R-:W1:Y:S06]  /*06b0*/  LDC.64 R6, c[0x0][0x380] ;  /* 0x0000e000ff067b82 */ /* 0x000e6c0000000a00 */
[C---:B------:R-:W-:Y:S01]  /*06c0*/  @P0 IMAD R13, R19.reuse, R15, R0 ;  /* 0x0000000f130d0224 */ /* 0x040fe200078e0200 */
[----:B------:R-:W-:Y:S01]  /*06d0*/  @P0 IADD3 R11, PT, PT, R18, R19, RZ ;  /* 0x00000013120b0210 */ /* 0x000fe20007ffe0ff */
[----:B------:R-:W2:Y:S01]  /*06e0*/  LDC.64 R4, c[0x0][0x380] ;  /* 0x0000e000ff047b82 */ /* 0x000ea20000000a00 */
[----:B------:R-:W-:-:S07]  /*06f0*/  @P0 IADD3 R19, PT, PT, R19, 0x2, RZ ;  /* 0x0000000213130810 */ /* 0x000fce0007ffe0ff */
[----:B------:R-:W3:Y:S01]  /*0700*/  LDC.64 R2, c[0x0][0x388] ;  /* 0x0000e200ff027b82 */ /* 0x000ee20000000a00 */
[----:B0-----:R-:W-:Y:S01]  /*0710*/  @P0 IMAD.WIDE R8, R13, 0x4, R8 ;  /* 0x000000040d080825 */ /* 0x001fe200078e0208 */
[----:B------:R-:W-:-:S03]  /*0720*/  @!P1 IADD3 R13, PT, PT, R18, R19, RZ ;  /* 0x00000013120d9210 */ /* 0x000fc60007ffe0ff */
[----:B------:R-:W-:Y:S01]  /*0730*/  @!P1 IMAD R19, R19, R15, R0 ;  /* 0x0000000f13139224 */ /* 0x000fe200078e0200 */
[----:B------:R-:W4:Y:S01]  /*0740*/  @P0 LDG.E R12, desc[UR6][R8.64] ;  /* 0x00000006080c0981 */ /* 0x000f22000c1e1900 */
[----:B-1----:R-:W-:-:S04]  /*0750*/  @P0 IMAD.WIDE R6, R11, 0x4, R6 ;  /* 0x000000040b060825 */ /* 0x002fc800078e0206 */
[----:B------:R-:W-:Y:S01]  /*0760*/  @P0 IMAD.WIDE R10, R15, 0x4, R8 ;  /* 0x000000040f0a0825 */ /* 0x000fe200078e0208 */
[----:B------:R-:W4:Y:S03]  /*0770*/  @P0 LDG.E R17, desc[UR6][R6.64] ;  /* 0x0000000606110981 */ /* 0x000f26000c1e1900 */
[----:B--2---:R-:W-:Y:S01]  /*0780*/  @!P1 IMAD.WIDE R4, R13, 0x4, R4 ;  /* 0x000000040d049825 */ /* 0x004fe200078e0204 */
[----:B------:R-:W2:Y:S04]  /*0790*/  @P0 LDG.E R21, desc[UR6][R6.64+0x4] ;  /* 0x0000040606150981 */ /* 0x000ea8000c1e1900 */
[----:B------:R-:W2:Y:S01]  /*07a0*/  @P0 LDG.E R10, desc[UR6][R10.64] ;  /* 0x000000060a0a0981 */ /* 0x000ea2000c1e1900 */
[----:B---3--:R-:W-:-:S03]  /*07b0*/  @!P1 IMAD.WIDE R2, R19, 0x4, R2 ;  /* 0x0000000413029825 */ /* 0x008fc600078e0202 */
[----:B------:R-:W3:Y:S04]  /*07c0*/  @!P1 LDG.E R5, desc[UR6][R4.64] ;  /* 0x0000000604059981 */ /* 0x000ee8000c1e1900 */
[----:B------:R-:W3:Y:S01]  /*07d0*/  @!P1 LDG.E R2, desc[UR6][R2.64] ;  /* 0x0000000602029981 */ /* 0x000ee2000c1e1900 */
[----:B----4-:R-:W-:-:S04]  /*07e0*/  @P0 FFMA R12, R17, R12, R26 ;  /* 0x0000000c110c0223 */ /* 0x010fc8000000001a */
[----:B--2---:R-:W-:-:S04]  /*07f0*/  @P0 FFMA R26, R21, R10, R12 ;  /* 0x0000000a151a0223 */ /* 0x004fc8000000000c */
[----:B---3--:R-:W-:-:S07]  /*0800*/  @!P1 FFMA R26, R5, R2, R26 ;  /* 0x00000002051a9223 */ /* 0x008fce000000001a */
.L_x_0:
[----:B------:R-:W0:Y:S01]  /*0810*/  LDC.64 R2, c[0x0][0x3a0] ;  /* 0x0000e800ff027b82 */ /* 0x000e220000000a00 */
[----:B------:R-:W-:-:S04]  /*0820*/  IMAD R15, R14, R15, R0 ;  /* 0x0000000f0e0f7224 */ /* 0x000fc800078e0200 */
[----:B0-----:R-:W-:-:S05]  /*0830*/  IMAD.WIDE R2, R15, 0x4, R2 ;  /* 0x000000040f027825 */ /* 0x001fca00078e0202 */
[----:B------:R-:W-:Y:S01]  /*0840*/  STG.E desc[UR6][R2.64], R26 ;  /* 0x0000001a02007986 */ /* 0x000fe2000c101906 */
[----:B------:R-:W-:Y:S05]  /*0850*/  EXIT ;  /* 0x000000000000794d */ /* 0x000fea0003800000 */
.L_x_4:
[----:B------:R-:W-:-:S00]  /*0860*/  BRA `(.L_x_4) ;  /* 0xfffffffc00fc7947 */ /* 0x000fc0000383ffff */
[----:B------:R-:W-:-:S00]  /*0870*/  NOP ;  /* 0x0000000000007918 */ /* 0x000fc00000000000 */
        /* <DEDUP_REMOVED lines=8> */
.L_x_5:


//--------------------- .nv.shared.reserved.0     --------------------------
	.section	.nv.shared.reserved.0,"aw",@nobits
	.weak		__nv_reservedSMEM_offset_0_alias
	.size		__nv_reservedSMEM_offset_0_alias, 0, 64
	.other		__nv_reservedSMEM_offset_0_alias,@"STO_CUDA_RESERVED_SHARED STV_DEFAULT"
__nv_reservedSMEM_offset_0_alias:
	.zero		0
	.zero		64


//--------------------- .nv.constant0._Z13matmul_kernelPfS_iiiS_ --------------------------
	.section	.nv.constant0._Z13matmul_kernelPfS_iiiS_,"a",@progbits
	.sectionflags	@""
	.align	4
.nv.constant0._Z13matmul_kernelPfS_iiiS_:
	.zero		936


//--------------------- SYMBOLS --------------------------

	.type		.nv.reservedSmem.offset0,@object
	.size		.nv.reservedSmem.offset0,0x4
